//
// Generated by NVIDIA NVVM Compiler
//
// Compiler Build ID: CL-36424714
// Cuda compilation tools, release 13.0, V13.0.88
// Based on NVVM 20.0.0
//

.version 9.0
.target sm_100
.address_size 64

	// .globl	_Z19checkGlobalVariablev
.extern .func  (.param .b32 func_retval0) vprintf
(
	.param .b64 vprintf_param_0,
	.param .b64 vprintf_param_1
)
;
.global .align 4 .f32 devData;
.global .align 1 .b8 $str[48] = {68, 101, 118, 105, 99, 101, 58, 32, 116, 104, 101, 32, 118, 97, 108, 117, 101, 32, 111, 102, 32, 116, 104, 101, 32, 103, 108, 111, 98, 97, 108, 32, 118, 97, 114, 105, 97, 98, 108, 101, 32, 105, 115, 32, 37, 102, 10};

.visible .entry _Z19checkGlobalVariablev()
{
	.local .align 8 .b8 	__local_depot0[8];
	.reg .b64 	%SP;
	.reg .b64 	%SPL;
	.reg .b32 	%r<3>;
	.reg .b32 	%f<3>;
	.reg .b64 	%rd<5>;
	.reg .b64 	%fd<2>;

	mov.u64 	%SPL, __local_depot0;
	cvta.local.u64 	%SP, %SPL;
	add.u64 	%rd1, %SP, 0;
	add.u64 	%rd2, %SPL, 0;
	ld.global.f32 	%f1, [devData];
	cvt.f64.f32 	%fd1, %f1;
	st.local.f64 	[%rd2], %fd1;
	mov.u64 	%rd3, $str;
	cvta.global.u64 	%rd4, %rd3;
	{ // callseq 0, 0
	.param .b64 param0;
	st.param.b64 	[param0], %rd4;
	.param .b64 param1;
	st.param.b64 	[param1], %rd1;
	.param .b32 retval0;
	call.uni (retval0), 
	vprintf, 
	(
	param0, 
	param1
	);
	ld.param.b32 	%r1, [retval0];
	} // callseq 0
	atom.global.add.f32 	%f2, [devData], 0f40000000;
	ret;

}


// ===== COMPILED SASS (sm_100) =====

	.target	sm_100

	.elftype	@"ET_EXEC"


//--------------------- .note.nv.tkinfo           --------------------------
	.section	.note.nv.tkinfo,"",@"SHT_NOTE"
	.sectionflags	@"SHF_NOTE_NV_TKINFO"
	.tkinfo
        /*0018*/ 	.word	0x00000002
        /*0030*/ 	.string	""
        /*0030*/ 	.string	"ptxas"
        /*0030*/ 	.string	"Cuda compilation tools, release 13.0, V13.0.88"
        /*0030*/ 	.string	"Build cuda_13.0.r13.0/compiler.36424714_0"
        /*0030*/ 	.string	"-arch sm_100 -m 64 "



//--------------------- .note.nv.cuinfo           --------------------------
	.section	.note.nv.cuinfo,"",@"SHT_NOTE"
	.sectionflags	@"SHF_NOTE_NV_CUINFO"
        /*0018*/ 	.short	0x0002
        /*001a*/ 	.short	0x0064
        /*001c*/ 	.short	0x0082
	.zero		2


//--------------------- .nv.info                  --------------------------
	.section	.nv.info,"",@"SHT_CUDA_INFO"
	.align	4


	//----- nvinfo : EIATTR_REGCOUNT
	.align		4
        /*0000*/ 	.byte	0x04, 0x2f
        /*0002*/ 	.short	(.L_3 - .L_2)
	.align		4
.L_2:
        /*0004*/ 	.word	index@(_Z19checkGlobalVariablev)
        /*0008*/ 	.word	0x00000018


	//----- nvinfo : EIATTR_FRAME_SIZE
	.align		4
.L_3:
        /*000c*/ 	.byte	0x04, 0x11
        /*000e*/ 	.short	(.L_5 - .L_4)
	.align		4
.L_4:
        /*0010*/ 	.word	index@(_Z19checkGlobalVariablev)
        /*0014*/ 	.word	0x00000008


	//----- nvinfo : EIATTR_MIN_STACK_SIZE
	.align		4
.L_5:
        /*0018*/ 	.byte	0x04, 0x12
        /*001a*/ 	.short	(.L_7 - .L_6)
	.align		4
.L_6:
        /*001c*/ 	.word	index@(_Z19checkGlobalVariablev)
        /*0020*/ 	.word	0x00000008
.L_7:


//--------------------- .nv.compat                --------------------------
	.section	.nv.compat,"",@"SHT_CUDA_COMPAT_INFO"
	.align	4
        /*0000*/ 	.byte	0x02, 0x09, 0x00, 0x00, 0x02, 0x02, 0x01, 0x00, 0x02, 0x05, 0x05, 0x00, 0x03, 0x07, 0x01, 0x01
        /*0010*/ 	.byte	0x02, 0x03, 0x00, 0x00, 0x02, 0x06, 0x01, 0x00, 0x04, 0x0b, 0x08, 0x00, 0x09, 0x00, 0x00, 0x00
        /*0020*/ 	.byte	0x00, 0x00, 0x00, 0x00


//--------------------- .nv.info._Z19checkGlobalVariablev --------------------------
	.section	.nv.info._Z19checkGlobalVariablev,"",@"SHT_CUDA_INFO"
	.sectionflags	@""
	.align	4


	//----- nvinfo : EIATTR_CUDA_API_VERSION
	.align		4
        /*0000*/ 	.byte	0x04, 0x37
        /*0002*/ 	.short	(.L_9 - .L_8)
.L_8:
        /*0004*/ 	.word	0x00000082


	//----- nvinfo : EIATTR_SPARSE_MMA_MASK
	.align		4
.L_9:
        /*0008*/ 	.byte	0x03, 0x50
        /*000a*/ 	.short	0x0000


	//----- nvinfo : EIATTR_MAXREG_COUNT
	.align		4
        /*000c*/ 	.byte	0x03, 0x1b
        /*000e*/ 	.short	0x00ff


	//----- nvinfo : EIATTR_EXTERNS
	.align		4
        /*0010*/ 	.byte	0x04, 0x0f
        /*0012*/ 	.short	(.L_11 - .L_10)


	//   ....[0]....
	.align		4
.L_10:
        /*0014*/ 	.word	index@(vprintf)


	//----- nvinfo : EIATTR_MERCURY_ISA_VERSION
	.align		4
.L_11:
        /*0018*/ 	.byte	0x03, 0x5f
        /*001a*/ 	.short	0x0101


	//----- nvinfo : EIATTR_VRC_CTA_INIT_COUNT
	.align		4
        /*001c*/ 	.byte	0x02, 0x4a
	.zero		1
	.zero		1


	//----- nvinfo : EIATTR_SYSCALL_OFFSETS
	.align		4
        /*0020*/ 	.byte	0x04, 0x46
        /*0022*/ 	.short	(.L_13 - .L_12)


	//   ....[0]....
.L_12:
        /*0024*/ 	.word	0x00000110


	//----- nvinfo : EIATTR_EXIT_INSTR_OFFSETS
	.align		4
.L_13:
        /*0028*/ 	.byte	0x04, 0x1c
        /*002a*/ 	.short	(.L_15 - .L_14)


	//   ....[0]....
.L_14:
        /*002c*/ 	.word	0x00000150


	//----- nvinfo : EIATTR_SW_WAR
	.align		4
.L_15:
        /*0030*/ 	.byte	0x04, 0x36
        /*0032*/ 	.short	(.L_17 - .L_16)
.L_16:
        /*0034*/ 	.word	0x00000008
.L_17:


//--------------------- .nv.callgraph             --------------------------
	.section	.nv.callgraph,"",@"SHT_CUDA_CALLGRAPH"
	.align	4
	.sectionentsize	8
	.align		4
        /*0000*/ 	.word	0x00000000
	.align		4
        /*0004*/ 	.word	0xffffffff
	.align		4
        /*0008*/ 	.word	index@(_Z19checkGlobalVariablev)
	.align		4
        /*000c*/ 	.word	index@(vprintf)
	.align		4
        /*0010*/ 	.word	0x00000000
	.align		4
        /*0014*/ 	.word	0xfffffffe
	.align		4
        /*0018*/ 	.word	0x00000000
	.align		4
        /*001c*/ 	.word	0xfffffffd
	.align		4
        /*0020*/ 	.word	0x00000000
	.align		4
        /*0024*/ 	.word	0xfffffffc


//--------------------- .nv.constant4             --------------------------
	.section	.nv.constant4,"a",@progbits
	.align	8
	.align		8
.nv.constant4:
        /*0000*/ 	.dword	vprintf
	.align		8
        /*0008*/ 	.dword	devData
	.align		8
        /*0010*/ 	.dword	$str


//--------------------- .text._Z19checkGlobalVariablev --------------------------
	.section	.text._Z19checkGlobalVariablev,"ax",@progbits
	.align	128
        .global         _Z19checkGlobalVariablev
        .type           _Z19checkGlobalVariablev,@function
        .size           _Z19checkGlobalVariablev,(.L_x_2 - _Z19checkGlobalVariablev)
        .other          _Z19checkGlobalVariablev,@"STO_CUDA_ENTRY STV_DEFAULT"
_Z19checkGlobalVariablev:
.text._Z19checkGlobalVariablev:
[----:B------:R-:W0:Y:S08]  /*0000*/  LDC R1, c[0x0][0x37c] ;  /* 0x0000df00ff017b82 */ /* 0x000e300000000800 */
[----:B------:R-:W1:Y:S01]  /*0010*/  LDC.64 R2, c[0x4][0x8] ;  /* 0x01000200ff027b82 */ /* 0x000e620000000a00 */
[----:B------:R-:W1:Y:S01]  /*0020*/  LDCU.64 UR36, c[0x0][0x358] ;  /* 0x00006b00ff2477ac */ /* 0x000e620008000a00 */
[----:B0-----:R-:W-:Y:S01]  /*0030*/  VIADD R1, R1, 0xfffffff8 ;  /* 0xfffffff801017836 */ /* 0x001fe20000000000 */
[----:B------:R-:W0:Y:S01]  /*0040*/  LDCU UR4, c[0x0][0x2f8] ;  /* 0x00005f00ff0477ac */ /* 0x000e220008000800 */
[----:B------:R-:W2:Y:S01]  /*0050*/  LDCU.64 UR6, c[0x4][0x10] ;  /* 0x01000200ff0677ac */ /* 0x000ea20008000a00 */
[----:B-1----:R-:W3:Y:S01]  /*0060*/  LDG.E R2, desc[UR36][R2.64] ;  /* 0x0000002402027981 */ /* 0x002ee2000c1e1900 */
[----:B------:R-:W-:Y:S01]  /*0070*/  MOV R0, 0x0 ;  /* 0x0000000000007802 */ /* 0x000fe20000000f00 */
[----:B------:R-:W1:Y:S01]  /*0080*/  LDCU UR5, c[0x0][0x2fc] ;  /* 0x00005f80ff0577ac */ /* 0x000e620008000800 */
[----:B0-----:R-:W-:Y:S01]  /*0090*/  IADD3 R6, P0, PT, R1, UR4, RZ ;  /* 0x0000000401067c10 */ /* 0x001fe2000ff1e0ff */
[----:B--2---:R-:W-:Y:S01]  /*00a0*/  IMAD.U32 R4, RZ, RZ, UR6 ;  /* 0x00000006ff047e24 */ /* 0x004fe2000f8e00ff */
[----:B------:R0:W2:Y:S01]  /*00b0*/  LDC.64 R10, c[0x4][R0] ;  /* 0x01000000000a7b82 */ /* 0x0000a20000000a00 */
[----:B------:R-:W-:-:S02]  /*00c0*/  MOV R5, UR7 ;  /* 0x0000000700057c02 */ /* 0x000fc40008000f00 */
[----:B-1----:R-:W-:Y:S01]  /*00d0*/  IMAD.X R7, RZ, RZ, UR5, P0 ;  /* 0x00000005ff077e24 */ /* 0x002fe200080e06ff */
[----:B---3--:R-:W1:Y:S02]  /*00e0*/  F2F.F64.F32 R8, R2 ;  /* 0x0000000200087310 */ /* 0x008e640000201800 */
[----:B-12---:R0:W-:Y:S05]  /*00f0*/  STL.64 [R1], R8 ;  /* 0x0000000801007387 */ /* 0x0061ea0000100a00 */
[----:B------:R-:W-:-:S07]  /*0100*/  LEPC R20, `(.L_x_0) ;  /* 0x000000001014794e */ /* 0x000fce0000000000 */
[----:B0-----:R-:W-:Y:S05]  /*0110*/  CALL.ABS.NOINC R10 ;  /* 0x000000000a007343 */ /* 0x001fea0003c00000 */
.L_x_0:
[----:B------:R-:W0:Y:S01]  /*0120*/  LDC.64 R2, c[0x4][0x8] ;  /* 0x01000200ff027b82 */ /* 0x000e220000000a00 */
[----:B------:R-:W-:-:S05]  /*0130*/  HFMA2 R5, -RZ, RZ, 2, 0 ;  /* 0x40000000ff057431 */ /* 0x000fca00000001ff */
[----:B0-----:R-:W-:Y:S01]  /*0140*/  REDG.E.ADD.F32.FTZ.RN.STRONG.GPU desc[UR36][R2.64], R5 ;  /* 0x00000005020079a6 */ /* 0x001fe2000c12f324 */
[----:B------:R-:W-:Y:S05]  /*0150*/  EXIT ;  /* 0x000000000000794d */ /* 0x000fea0003800000 */
.L_x_1:
[----:B------:R-:W-:-:S00]  /*0160*/  BRA `(.L_x_1) ;  /* 0xfffffffc00fc7947 */ /* 0x000fc0000383ffff */
[----:B------:R-:W-:-:S00]  /*0170*/  NOP ;  /* 0x0000000000007918 */ /* 0x000fc00000000000 */
        /* <DEDUP_REMOVED lines=8> */
.L_x_2:


//--------------------- .nv.global.init           --------------------------
	.section	.nv.global.init,"aw",@progbits
.nv.global.init:
	.type		$str,@object
	.size		$str,(.L_1 - $str)
$str:
        /*0000*/ 	.byte	0x44, 0x65, 0x76, 0x69, 0x63, 0x65, 0x3a, 0x20, 0x74, 0x68, 0x65, 0x20, 0x76, 0x61, 0x6c, 0x75
        /*0010*/ 	.byte	0x65, 0x20, 0x6f, 0x66, 0x20, 0x74, 0x68, 0x65, 0x20, 0x67, 0x6c, 0x6f, 0x62, 0x61, 0x6c, 0x20
        /*0020*/ 	.byte	0x76, 0x61, 0x72, 0x69, 0x61, 0x62, 0x6c, 0x65, 0x20, 0x69, 0x73, 0x20, 0x25, 0x66, 0x0a, 0x00
.L_1:


//--------------------- .nv.shared.reserved.0     --------------------------
	.section	.nv.shared.reserved.0,"aw",@nobits
	.weak		__nv_reservedSMEM_offset_0_alias
	.size		__nv_reservedSMEM_offset_0_alias, 0, 64
	.other		__nv_reservedSMEM_offset_0_alias,@"STO_CUDA_RESERVED_SHARED STV_DEFAULT"
__nv_reservedSMEM_offset_0_alias:
	.zero		0
	.zero		64


//--------------------- .nv.global                --------------------------
	.section	.nv.global,"aw",@nobits
	.align	4
.nv.global:
	.type		devData,@object
	.size		devData,(.L_0 - devData)
devData:
	.zero		4
.L_0:


//--------------------- .nv.constant0._Z19checkGlobalVariablev --------------------------
	.section	.nv.constant0._Z19checkGlobalVariablev,"a",@progbits
	.sectionflags	@""
	.align	4
.nv.constant0._Z19checkGlobalVariablev:
	.zero		896


//--------------------- SYMBOLS --------------------------

	.type		.nv.reservedSmem.offset0,@object
	.size		.nv.reservedSmem.offset0,0x4
	.type		vprintf,@function
